	.headerflags	@"EF_CUDA_TEXMODE_UNIFIED EF_CUDA_64BIT_ADDRESS EF_CUDA_ACCELERATORS EF_CUDA_SM90 EF_CUDA_VIRTUAL_SM(EF_CUDA_SM90)"
	.elftype	@"ET_EXEC"


//--------------------- .nv.info                  --------------------------
	.section	.nv.info,"",@"SHT_CUDA_INFO"
	.align	4


	//----- nvinfo : EIATTR_REGCOUNT
	.align		4
        /*0000*/ 	.byte	0x04, 0x2f
        /*0002*/ 	.short	(.L_3 - .L_2)
	.align		4
.L_2:
        /*0004*/ 	.word	index@(triton_poi_fused__native_batch_norm_legit_no_training_hardtanh_9)
        /*0008*/ 	.word	0x00000017


	//----- nvinfo : EIATTR_MIN_STACK_SIZE
	.align		4
.L_3:
        /*000c*/ 	.byte	0x04, 0x12
        /*000e*/ 	.short	(.L_5 - .L_4)
	.align		4
.L_4:
        /*0010*/ 	.word	index@(triton_poi_fused__native_batch_norm_legit_no_training_hardtanh_9)
        /*0014*/ 	.word	0x00000000


	//----- nvinfo : EIATTR_FRAME_SIZE
	.align		4
.L_5:
        /*0018*/ 	.byte	0x04, 0x11
        /*001a*/ 	.short	(.L_7 - .L_6)
	.align		4
.L_6:
        /*001c*/ 	.word	index@(triton_poi_fused__native_batch_norm_legit_no_training_hardtanh_9)
        /*0020*/ 	.word	0x00000000


	//----- nvinfo : EIATTR_MIN_STACK_SIZE
	.align		4
.L_7:
        /*0024*/ 	.byte	0x04, 0x12
        /*0026*/ 	.short	(.L_9 - .L_8)
	.align		4
.L_8:
        /*0028*/ 	.word	index@(triton_poi_fused__native_batch_norm_legit_no_training_hardtanh_9)
        /*002c*/ 	.word	0x00000000
.L_9:


//--------------------- .nv.info.triton_poi_fused__native_batch_norm_legit_no_training_hardtanh_9 --------------------------
	.section	.nv.info.triton_poi_fused__native_batch_norm_legit_no_training_hardtanh_9,"",@"SHT_CUDA_INFO"
	.sectionflags	@""
	.align	4


	//----- nvinfo : EIATTR_CUDA_API_VERSION
	.align		4
        /*0000*/ 	.byte	0x04, 0x37
        /*0002*/ 	.short	(.L_11 - .L_10)
.L_10:
        /*0004*/ 	.word	0x0000007c


	//----- nvinfo : EIATTR_KPARAM_INFO
	.align		4
.L_11:
        /*0008*/ 	.byte	0x04, 0x17
        /*000a*/ 	.short	(.L_13 - .L_12)
.L_12:
        /*000c*/ 	.word	0x00000000
        /*0010*/ 	.short	0x0006
        /*0012*/ 	.short	0x0030
        /*0014*/ 	.byte	0x00, 0xf0, 0x11, 0x00


	//----- nvinfo : EIATTR_KPARAM_INFO
	.align		4
.L_13:
        /*0018*/ 	.byte	0x04, 0x17
        /*001a*/ 	.short	(.L_15 - .L_14)
.L_14:
        /*001c*/ 	.word	0x00000000
        /*0020*/ 	.short	0x0005
        /*0022*/ 	.short	0x0028
        /*0024*/ 	.byte	0x00, 0xf4, 0x21, 0x00


	//----- nvinfo : EIATTR_KPARAM_INFO
	.align		4
.L_15:
        /*0028*/ 	.byte	0x04, 0x17
        /*002a*/ 	.short	(.L_17 - .L_16)
.L_16:
        /*002c*/ 	.word	0x00000000
        /*0030*/ 	.short	0x0004
        /*0032*/ 	.short	0x0020
        /*0034*/ 	.byte	0x00, 0xf4, 0x21, 0x00


	//----- nvinfo : EIATTR_KPARAM_INFO
	.align		4
.L_17:
        /*0038*/ 	.byte	0x04, 0x17
        /*003a*/ 	.short	(.L_19 - .L_18)
.L_18:
        /*003c*/ 	.word	0x00000000
        /*0040*/ 	.short	0x0003
        /*0042*/ 	.short	0x0018
        /*0044*/ 	.byte	0x00, 0xf4, 0x21, 0x00


	//----- nvinfo : EIATTR_KPARAM_INFO
	.align		4
.L_19:
        /*0048*/ 	.byte	0x04, 0x17
        /*004a*/ 	.short	(.L_21 - .L_20)
.L_20:
        /*004c*/ 	.word	0x00000000
        /*0050*/ 	.short	0x0002
        /*0052*/ 	.short	0x0010
        /*0054*/ 	.byte	0x00, 0xf4, 0x21, 0x00


	//----- nvinfo : EIATTR_KPARAM_INFO
	.align		4
.L_21:
        /*0058*/ 	.byte	0x04, 0x17
        /*005a*/ 	.short	(.L_23 - .L_22)
.L_22:
        /*005c*/ 	.word	0x00000000
        /*0060*/ 	.short	0x0001
        /*0062*/ 	.short	0x0008
        /*0064*/ 	.byte	0x00, 0xf4, 0x21, 0x00


	//----- nvinfo : EIATTR_KPARAM_INFO
	.align		4
.L_23:
        /*0068*/ 	.byte	0x04, 0x17
        /*006a*/ 	.short	(.L_25 - .L_24)
.L_24:
        /*006c*/ 	.word	0x00000000
        /*0070*/ 	.short	0x0000
        /*0072*/ 	.short	0x0000
        /*0074*/ 	.byte	0x00, 0xf4, 0x21, 0x00


	//----- nvinfo : EIATTR_SPARSE_MMA_MASK
	.align		4
.L_25:
        /*0078*/ 	.byte	0x03, 0x50
        /*007a*/ 	.short	0x0000


	//----- nvinfo : EIATTR_MAXREG_COUNT
	.align		4
        /*007c*/ 	.byte	0x03, 0x1b
        /*007e*/ 	.short	0x00ff


	//----- nvinfo : EIATTR_EXIT_INSTR_OFFSETS
	.align		4
        /*0080*/ 	.byte	0x04, 0x1c
        /*0082*/ 	.short	(.L_27 - .L_26)


	//   ....[0]....
.L_26:
        /*0084*/ 	.word	0x00000470


	//   ....[1]....
        /*0088*/ 	.word	0x00000490


	//----- nvinfo : EIATTR_REQNTID
	.align		4
.L_27:
        /*008c*/ 	.byte	0x04, 0x10
        /*008e*/ 	.short	(.L_29 - .L_28)
.L_28:
        /*0090*/ 	.word	0x00000080
        /*0094*/ 	.word	0x00000001
        /*0098*/ 	.word	0x00000001


	//----- nvinfo : EIATTR_CBANK_PARAM_SIZE
	.align		4
.L_29:
        /*009c*/ 	.byte	0x03, 0x19
        /*009e*/ 	.short	0x0034


	//----- nvinfo : EIATTR_PARAM_CBANK
	.align		4
        /*00a0*/ 	.byte	0x04, 0x0a
        /*00a2*/ 	.short	(.L_31 - .L_30)
	.align		4
.L_30:
        /*00a4*/ 	.word	index@(.nv.constant0.triton_poi_fused__native_batch_norm_legit_no_training_hardtanh_9)
        /*00a8*/ 	.short	0x0210
        /*00aa*/ 	.short	0x0034


	//----- nvinfo : EIATTR_SW_WAR
	.align		4
.L_31:
        /*00ac*/ 	.byte	0x04, 0x36
        /*00ae*/ 	.short	(.L_33 - .L_32)
.L_32:
        /*00b0*/ 	.word	0x00000008
.L_33:


//--------------------- .nv.callgraph             --------------------------
	.section	.nv.callgraph,"",@"SHT_CUDA_CALLGRAPH"
	.align	4
	.sectionentsize	8
	.align		4
        /*0000*/ 	.word	0x00000000
	.align		4
        /*0004*/ 	.word	0xffffffff
	.align		4
        /*0008*/ 	.word	0x00000000
	.align		4
        /*000c*/ 	.word	0xfffffffe
	.align		4
        /*0010*/ 	.word	0x00000000
	.align		4
        /*0014*/ 	.word	0xfffffffd
	.align		4
        /*0018*/ 	.word	0x00000000
	.align		4
        /*001c*/ 	.word	0xfffffffc


//--------------------- .nv.constant4             --------------------------
	.section	.nv.constant4,"a",@progbits
	.align	8
	.align		8
.nv.constant4:
        /*0000*/ 	.dword	_$_str
	.align		8
        /*0008*/ 	.dword	_$_str_$_2


//--------------------- .text.triton_poi_fused__native_batch_norm_legit_no_training_hardtanh_9 --------------------------
	.section	.text.triton_poi_fused__native_batch_norm_legit_no_training_hardtanh_9,"ax",@progbits
	.align	128
        .global         triton_poi_fused__native_batch_norm_legit_no_training_hardtanh_9
        .type           triton_poi_fused__native_batch_norm_legit_no_training_hardtanh_9,@function
        .size           triton_poi_fused__native_batch_norm_legit_no_training_hardtanh_9,(.L_x_1 - triton_poi_fused__native_batch_norm_legit_no_training_hardtanh_9)
        .other          triton_poi_fused__native_batch_norm_legit_no_training_hardtanh_9,@"STO_CUDA_ENTRY STV_DEFAULT"
triton_poi_fused__native_batch_norm_legit_no_training_hardtanh_9:
.text.triton_poi_fused__native_batch_norm_legit_no_training_hardtanh_9:
[----:B------:R-:W0:Y:S01]  /*0000*/  LDC R1, c[0x0][0x28] ;  /* 0x00000a00ff017b82 */ /* 0x000e220000000800 */
[----:B------:R-:W1:Y:S07]  /*0010*/  S2R R0, SR_TID.X ;  /* 0x0000000000007919 */ /* 0x000e6e0000002100 */
[----:B------:R-:W2:Y:S01]  /*0020*/  LDC.64 R8, c[0x0][0x220] ;  /* 0x00008800ff087b82 */ /* 0x000ea20000000a00 */
[----:B------:R-:W-:Y:S01]  /*0030*/  ULDC.64 UR4, c[0x0][0x208] ;  /* 0x0000820000047ab9 */ /* 0x000fe20000000a00 */
[----:B------:R-:W3:Y:S06]  /*0040*/  S2R R3, SR_CTAID.X ;  /* 0x0000000000037919 */ /* 0x000eec0000002500 */
[----:B------:R-:W4:Y:S08]  /*0050*/  LDC.64 R14, c[0x0][0x218] ;  /* 0x00008600ff0e7b82 */ /* 0x000f300000000a00 */
[----:B------:R-:W5:Y:S08]  /*0060*/  LDC.64 R12, c[0x0][0x210] ;  /* 0x00008400ff0c7b82 */ /* 0x000f700000000a00 */
[----:B------:R-:W5:Y:S01]  /*0070*/  LDC.64 R16, c[0x0][0x228] ;  /* 0x00008a00ff107b82 */ /* 0x000f620000000a00 */
[----:B-1----:R-:W-:-:S07]  /*0080*/  IMAD.SHL.U32 R0, R0, 0x2, RZ ;  /* 0x0000000200007824 */ /* 0x002fce00078e00ff */
[----:B------:R-:W1:Y:S01]  /*0090*/  LDC.64 R18, c[0x0][0x230] ;  /* 0x00008c00ff127b82 */ /* 0x000e620000000a00 */
[----:B------:R-:W-:-:S04]  /*00a0*/  LOP3.LUT R0, R0, 0xfe, RZ, 0xc0, !PT ;  /* 0x000000fe00007812 */ /* 0x000fc800078ec0ff */
[----:B---3--:R-:W-:-:S04]  /*00b0*/  LEA R0, R3, R0, 0x8 ;  /* 0x0000000003007211 */ /* 0x008fc800078e40ff */
[C---:B------:R-:W-:Y:S01]  /*00c0*/  ISETP.GE.AND P0, PT, R0.reuse, 0x6e40, PT ;  /* 0x00006e400000780c */ /* 0x040fe20003f06270 */
[----:B------:R-:W-:-:S05]  /*00d0*/  IMAD.HI R2, R0, 0x38e38e39, RZ ;  /* 0x38e38e3900027827 */ /* 0x000fca00078e02ff */
[----:B------:R-:W-:-:S04]  /*00e0*/  SHF.R.U32.HI R3, RZ, 0x1f, R2 ;  /* 0x0000001fff037819 */ /* 0x000fc80000011602 */
[----:B------:R-:W-:-:S05]  /*00f0*/  LEA.HI.SX32 R3, R2, R3, 0x1b ;  /* 0x0000000302037211 */ /* 0x000fca00078fdaff */
[----:B------:R-:W-:Y:S01]  /*0100*/  IMAD R11, R3, -0x90, R0 ;  /* 0xffffff70030b7824 */ /* 0x000fe200078e0200 */
[----:B------:R-:W-:-:S03]  /*0110*/  CS2R R2, SRZ ;  /* 0x0000000000027805 */ /* 0x000fc6000001ff00 */
[----:B--2---:R-:W-:-:S05]  /*0120*/  IMAD.WIDE R8, R11, 0x4, R8 ;  /* 0x000000040b087825 */ /* 0x004fca00078e0208 */
[----:B------:R2:W3:Y:S01]  /*0130*/  @!P0 LDG.E.EL.64 R2, desc[UR4][R8.64] ;  /* 0x0000000408028981 */ /* 0x0004e2000c2e1b00 */
[----:B------:R-:W-:Y:S02]  /*0140*/  CS2R R4, SRZ ;  /* 0x0000000000047805 */ /* 0x000fe4000001ff00 */
[----:B------:R-:W-:Y:S01]  /*0150*/  CS2R R6, SRZ ;  /* 0x0000000000067805 */ /* 0x000fe2000001ff00 */
[----:B----4-:R-:W-:-:S04]  /*0160*/  IMAD.WIDE R14, R11, 0x4, R14 ;  /* 0x000000040b0e7825 */ /* 0x010fc800078e020e */
[----:B-----5:R-:W-:Y:S01]  /*0170*/  IMAD.WIDE R12, R0, 0x4, R12 ;  /* 0x00000004000c7825 */ /* 0x020fe200078e020c */
[----:B------:R-:W4:Y:S01]  /*0180*/  @!P0 LDG.E.EL.64 R4, desc[UR4][R14.64] ;  /* 0x000000040e048981 */ /* 0x000f22000c2e1b00 */
[----:B--2---:R-:W-:Y:S02]  /*0190*/  CS2R R8, SRZ ;  /* 0x0000000000087805 */ /* 0x004fe4000001ff00 */
[C---:B0-----:R-:W-:Y:S01]  /*01a0*/  IMAD.WIDE R16, R11.reuse, 0x4, R16 ;  /* 0x000000040b107825 */ /* 0x041fe200078e0210 */
[----:B------:R0:W4:Y:S03]  /*01b0*/  @!P0 LDG.E.64 R6, desc[UR4][R12.64] ;  /* 0x000000040c068981 */ /* 0x000126000c1e1b00 */
[----:B-1----:R-:W-:Y:S01]  /*01c0*/  IMAD.WIDE R18, R11, 0x4, R18 ;  /* 0x000000040b127825 */ /* 0x002fe200078e0212 */
[----:B------:R-:W-:-:S04]  /*01d0*/  CS2R R10, SRZ ;  /* 0x00000000000a7805 */ /* 0x000fc8000001ff00 */
[----:B------:R-:W2:Y:S04]  /*01e0*/  @!P0 LDG.E.EL.64 R8, desc[UR4][R18.64] ;  /* 0x0000000412088981 */ /* 0x000ea8000c2e1b00 */
[----:B------:R-:W2:Y:S01]  /*01f0*/  @!P0 LDG.E.EL.64 R10, desc[UR4][R16.64] ;  /* 0x00000004100a8981 */ /* 0x000ea2000c2e1b00 */
[----:B0-----:R-:W-:Y:S02]  /*0200*/  IMAD.MOV.U32 R13, RZ, RZ, 0x3e800000 ;  /* 0x3e800000ff0d7424 */ /* 0x001fe400078e00ff */
[----:B---3--:R-:W-:Y:S01]  /*0210*/  FADD R2, R2, 9.9999997473787516356e-06 ;  /* 0x3727c5ac02027421 */ /* 0x008fe20000000000 */
[----:B------:R-:W-:-:S03]  /*0220*/  FADD R3, R3, 9.9999997473787516356e-06 ;  /* 0x3727c5ac03037421 */ /* 0x000fc60000000000 */
[----:B------:R-:W0:Y:S08]  /*0230*/  MUFU.SQRT R20, R2 ;  /* 0x0000000200147308 */ /* 0x000e300000002000 */
[----:B------:R-:W1:Y:S01]  /*0240*/  MUFU.SQRT R14, R3 ;  /* 0x00000003000e7308 */ /* 0x000e620000002000 */
[C---:B0-----:R-:W-:Y:S02]  /*0250*/  FSETP.GT.AND P1, PT, R20.reuse, 8.50705917302346158658e+37, PT ;  /* 0x7e8000001400780b */ /* 0x041fe40003f24000 */
[----:B------:R-:W-:-:S02]  /*0260*/  FSETP.GEU.AND P3, PT, R20, 1.175494350822287508e-38, PT ;  /* 0x008000001400780b */ /* 0x000fc40003f6e000 */
[C---:B-1----:R-:W-:Y:S02]  /*0270*/  FSETP.GT.AND P2, PT, R14.reuse, 8.50705917302346158658e+37, PT ;  /* 0x7e8000000e00780b */ /* 0x042fe40003f44000 */
[----:B------:R-:W-:-:S07]  /*0280*/  FSETP.GEU.AND P4, PT, R14, 1.175494350822287508e-38, PT ;  /* 0x008000000e00780b */ /* 0x000fce0003f8e000 */
[----:B------:R-:W-:-:S04]  /*0290*/  @P1 FMUL R20, R20, 0.25 ;  /* 0x3e80000014141820 */ /* 0x000fc80000400000 */
[----:B------:R-:W-:Y:S01]  /*02a0*/  @!P3 FMUL R20, R20, 16777216 ;  /* 0x4b8000001414b820 */ /* 0x000fe20000400000 */
[----:B------:R-:W-:-:S04]  /*02b0*/  @P2 FMUL R14, R14, 0.25 ;  /* 0x3e8000000e0e2820 */ /* 0x000fc80000400000 */
[----:B------:R-:W-:Y:S01]  /*02c0*/  @!P4 FMUL R14, R14, 16777216 ;  /* 0x4b8000000e0ec820 */ /* 0x000fe20000400000 */
[----:B------:R-:W0:Y:S01]  /*02d0*/  MUFU.RCP R20, R20 ;  /* 0x0000001400147308 */ /* 0x000e220000001000 */
[----:B------:R-:W-:-:S07]  /*02e0*/  FSEL R3, R13, 1, P1 ;  /* 0x3f8000000d037808 */ /* 0x000fce0000800000 */
[----:B------:R-:W1:Y:S01]  /*02f0*/  MUFU.RCP R14, R14 ;  /* 0x0000000e000e7308 */ /* 0x000e620000001000 */
[----:B------:R-:W-:Y:S01]  /*0300*/  FSEL R13, R13, 1, P2 ;  /* 0x3f8000000d0d7808 */ /* 0x000fe20001000000 */
[----:B------:R-:W-:Y:S01]  /*0310*/  @!P3 FMUL R3, R3, 16777216 ;  /* 0x4b8000000303b820 */ /* 0x000fe20000400000 */
[----:B----4-:R-:W-:-:S03]  /*0320*/  FADD R4, -R4, R6 ;  /* 0x0000000604047221 */ /* 0x010fc60000000100 */
[----:B------:R-:W-:Y:S01]  /*0330*/  @!P4 FMUL R13, R13, 16777216 ;  /* 0x4b8000000d0dc820 */ /* 0x000fe20000400000 */
[----:B0-----:R-:W-:Y:S01]  /*0340*/  FMUL R3, R20, R3 ;  /* 0x0000000314037220 */ /* 0x001fe20000400000 */
[----:B------:R-:W-:-:S03]  /*0350*/  FADD R5, -R5, R7 ;  /* 0x0000000705057221 */ /* 0x000fc60000000100 */
[----:B------:R-:W-:Y:S01]  /*0360*/  FMUL R7, R4, R3 ;  /* 0x0000000304077220 */ /* 0x000fe20000400000 */
[----:B-1----:R-:W-:-:S03]  /*0370*/  FMUL R2, R14, R13 ;  /* 0x0000000d0e027220 */ /* 0x002fc60000400000 */
[----:B--2---:R-:W-:Y:S01]  /*0380*/  FFMA R7, R7, R10, R8 ;  /* 0x0000000a07077223 */ /* 0x004fe20000000008 */
[----:B------:R-:W-:Y:S02]  /*0390*/  FMUL R4, R5, R2 ;  /* 0x0000000205047220 */ /* 0x000fe40000400000 */
[----:B------:R-:W0:Y:S02]  /*03a0*/  LDC.64 R2, c[0x0][0x238] ;  /* 0x00008e00ff027b82 */ /* 0x000e240000000a00 */
[----:B------:R-:W-:Y:S01]  /*03b0*/  FFMA R4, R4, R11, R9 ;  /* 0x0000000b04047223 */ /* 0x000fe20000000009 */
[----:B------:R-:W-:-:S04]  /*03c0*/  FSETP.GTU.AND P1, PT, R7, RZ, PT ;  /* 0x000000ff0700720b */ /* 0x000fc80003f2c000 */
[C---:B------:R-:W-:Y:S02]  /*03d0*/  FSETP.GTU.AND P2, PT, R4.reuse, RZ, PT ;  /* 0x000000ff0400720b */ /* 0x040fe40003f4c000 */
[----:B------:R-:W-:Y:S02]  /*03e0*/  FSEL R6, R7, RZ, P1 ;  /* 0x000000ff07067208 */ /* 0x000fe40000800000 */
[----:B------:R-:W-:Y:S02]  /*03f0*/  FSEL R7, R4, RZ, P2 ;  /* 0x000000ff04077208 */ /* 0x000fe40001000000 */
[C---:B------:R-:W-:Y:S02]  /*0400*/  FSETP.GEU.AND P3, PT, R6.reuse, 6, PT ;  /* 0x40c000000600780b */ /* 0x040fe40003f6e000 */
[----:B------:R-:W-:Y:S02]  /*0410*/  FSETP.GEU.AND P4, PT, R7, 6, PT ;  /* 0x40c000000700780b */ /* 0x000fe40003f8e000 */
[----:B------:R-:W-:-:S02]  /*0420*/  FSETP.NAN.AND P1, PT, R6, R6, PT ;  /* 0x000000060600720b */ /* 0x000fc40003f28000 */
[----:B------:R-:W-:Y:S01]  /*0430*/  FSETP.NAN.AND P2, PT, R7, R7, PT ;  /* 0x000000070700720b */ /* 0x000fe20003f48000 */
[----:B0-----:R-:W-:-:S06]  /*0440*/  IMAD.WIDE R2, R0, 0x4, R2 ;  /* 0x0000000400027825 */ /* 0x001fcc00078e0202 */
[----:B------:R-:W-:Y:S02]  /*0450*/  @P3 SEL R6, R6, 0x40c00000, P1 ;  /* 0x40c0000006063807 */ /* 0x000fe40000800000 */
[----:B------:R-:W-:Y:S01]  /*0460*/  @P4 SEL R7, R7, 0x40c00000, P2 ;  /* 0x40c0000007074807 */ /* 0x000fe20001000000 */
[----:B------:R-:W-:Y:S06]  /*0470*/  @P0 EXIT ;  /* 0x000000000000094d */ /* 0x000fec0003800000 */
[----:B------:R-:W-:Y:S01]  /*0480*/  STG.E.64 desc[UR4][R2.64], R6 ;  /* 0x0000000602007986 */ /* 0x000fe2000c101b04 */
[----:B------:R-:W-:Y:S05]  /*0490*/  EXIT ;  /* 0x000000000000794d */ /* 0x000fea0003800000 */
.L_x_0:
[----:B------:R-:W-:-:S00]  /*04a0*/  BRA `(.L_x_0) ;  /* 0xfffffffc00fc7947 */ /* 0x000fc0000383ffff */
[----:B------:R-:W-:-:S00]  /*04b0*/  NOP ;  /* 0x0000000000007918 */ /* 0x000fc00000000000 */
        /* <DEDUP_REMOVED lines=12> */
.L_x_1:


//--------------------- .nv.global.init           --------------------------
	.section	.nv.global.init,"aw",@progbits
.nv.global.init:
	.type		_$_str,@object
	.size		_$_str,(_$_str_$_2 - _$_str)
_$_str:
        /*0000*/ 	.byte	0x5f, 0x5f, 0x43, 0x55, 0x44, 0x41, 0x5f, 0x46, 0x54, 0x5a, 0x00
	.type		_$_str_$_2,@object
	.size		_$_str_$_2,(.L_1 - _$_str_$_2)
_$_str_$_2:
        /*000b*/ 	.byte	0x5f, 0x5f, 0x43, 0x55, 0x44, 0x41, 0x5f, 0x50, 0x52, 0x45, 0x43, 0x5f, 0x53, 0x51, 0x52, 0x54
        /*001b*/ 	.byte	0x00
.L_1:


//--------------------- .nv.constant0.triton_poi_fused__native_batch_norm_legit_no_training_hardtanh_9 --------------------------
	.section	.nv.constant0.triton_poi_fused__native_batch_norm_legit_no_training_hardtanh_9,"a",@progbits
	.sectionflags	@""
	.align	4
.nv.constant0.triton_poi_fused__native_batch_norm_legit_no_training_hardtanh_9:
	.zero		580
